//
// Generated by NVIDIA NVVM Compiler
//
// Compiler Build ID: CL-36424714
// Cuda compilation tools, release 13.0, V13.0.88
// Based on NVVM 20.0.0
//

.version 9.0
.target sm_100
.address_size 64

	// .globl	_Z18warp_reduce_kernelPKfPf

.visible .entry _Z18warp_reduce_kernelPKfPf(
	.param .u64 .ptr .align 1 _Z18warp_reduce_kernelPKfPf_param_0,
	.param .u64 .ptr .align 1 _Z18warp_reduce_kernelPKfPf_param_1
)
{
	.reg .pred 	%p<7>;
	.reg .b32 	%r<12>;
	.reg .b32 	%f<12>;
	.reg .b64 	%rd<7>;

	ld.param.u64 	%rd2, [_Z18warp_reduce_kernelPKfPf_param_0];
	ld.param.u64 	%rd1, [_Z18warp_reduce_kernelPKfPf_param_1];
	cvta.to.global.u64 	%rd3, %rd2;
	mov.u32 	%r1, %tid.x;
	mul.wide.u32 	%rd4, %r1, 4;
	add.s64 	%rd5, %rd3, %rd4;
	ld.global.f32 	%f2, [%rd5];
	mov.b32 	%r2, %f2;
	shfl.sync.bfly.b32	%r3|%p1, %r2, 16, 31, -1;
	mov.b32 	%f3, %r3;
	add.f32 	%f4, %f2, %f3;
	mov.b32 	%r4, %f4;
	shfl.sync.bfly.b32	%r5|%p2, %r4, 8, 31, -1;
	mov.b32 	%f5, %r5;
	add.f32 	%f6, %f4, %f5;
	mov.b32 	%r6, %f6;
	shfl.sync.bfly.b32	%r7|%p3, %r6, 4, 31, -1;
	mov.b32 	%f7, %r7;
	add.f32 	%f8, %f6, %f7;
	mov.b32 	%r8, %f8;
	shfl.sync.bfly.b32	%r9|%p4, %r8, 2, 31, -1;
	mov.b32 	%f9, %r9;
	add.f32 	%f10, %f8, %f9;
	mov.b32 	%r10, %f10;
	shfl.sync.bfly.b32	%r11|%p5, %r10, 1, 31, -1;
	mov.b32 	%f11, %r11;
	add.f32 	%f1, %f10, %f11;
	setp.ne.s32 	%p6, %r1, 0;
	@%p6 bra 	$L__BB0_2;
	cvta.to.global.u64 	%rd6, %rd1;
	st.global.f32 	[%rd6], %f1;
$L__BB0_2:
	ret;

}


// ===== COMPILED SASS (sm_100) =====

	.target	sm_100

	.elftype	@"ET_EXEC"


//--------------------- .note.nv.tkinfo           --------------------------
	.section	.note.nv.tkinfo,"",@"SHT_NOTE"
	.sectionflags	@"SHF_NOTE_NV_TKINFO"
	.tkinfo
        /*0018*/ 	.word	0x00000002
        /*0030*/ 	.string	""
        /*0030*/ 	.string	"ptxas"
        /*0030*/ 	.string	"Cuda compilation tools, release 13.0, V13.0.88"
        /*0030*/ 	.string	"Build cuda_13.0.r13.0/compiler.36424714_0"
        /*0030*/ 	.string	"-arch sm_100 -m 64 "



//--------------------- .note.nv.cuinfo           --------------------------
	.section	.note.nv.cuinfo,"",@"SHT_NOTE"
	.sectionflags	@"SHF_NOTE_NV_CUINFO"
        /*0018*/ 	.short	0x0002
        /*001a*/ 	.short	0x0064
        /*001c*/ 	.short	0x0082
	.zero		2


//--------------------- .nv.info                  --------------------------
	.section	.nv.info,"",@"SHT_CUDA_INFO"
	.align	4


	//----- nvinfo : EIATTR_REGCOUNT
	.align		4
        /*0000*/ 	.byte	0x04, 0x2f
        /*0002*/ 	.short	(.L_1 - .L_0)
	.align		4
.L_0:
        /*0004*/ 	.word	index@(_Z18warp_reduce_kernelPKfPf)
        /*0008*/ 	.word	0x0000000c


	//----- nvinfo : EIATTR_FRAME_SIZE
	.align		4
.L_1:
        /*000c*/ 	.byte	0x04, 0x11
        /*000e*/ 	.short	(.L_3 - .L_2)
	.align		4
.L_2:
        /*0010*/ 	.word	index@(_Z18warp_reduce_kernelPKfPf)
        /*0014*/ 	.word	0x00000000


	//----- nvinfo : EIATTR_MIN_STACK_SIZE
	.align		4
.L_3:
        /*0018*/ 	.byte	0x04, 0x12
        /*001a*/ 	.short	(.L_5 - .L_4)
	.align		4
.L_4:
        /*001c*/ 	.word	index@(_Z18warp_reduce_kernelPKfPf)
        /*0020*/ 	.word	0x00000000
.L_5:


//--------------------- .nv.compat                --------------------------
	.section	.nv.compat,"",@"SHT_CUDA_COMPAT_INFO"
	.align	4
        /*0000*/ 	.byte	0x02, 0x09, 0x00, 0x00, 0x02, 0x02, 0x01, 0x00, 0x02, 0x05, 0x05, 0x00, 0x03, 0x07, 0x01, 0x01
        /*0010*/ 	.byte	0x02, 0x03, 0x00, 0x00, 0x02, 0x06, 0x01, 0x00, 0x04, 0x0b, 0x08, 0x00, 0x09, 0x00, 0x00, 0x00
        /*0020*/ 	.byte	0x00, 0x00, 0x00, 0x00


//--------------------- .nv.info._Z18warp_reduce_kernelPKfPf --------------------------
	.section	.nv.info._Z18warp_reduce_kernelPKfPf,"",@"SHT_CUDA_INFO"
	.sectionflags	@""
	.align	4


	//----- nvinfo : EIATTR_CUDA_API_VERSION
	.align		4
        /*0000*/ 	.byte	0x04, 0x37
        /*0002*/ 	.short	(.L_7 - .L_6)
.L_6:
        /*0004*/ 	.word	0x00000082


	//----- nvinfo : EIATTR_KPARAM_INFO
	.align		4
.L_7:
        /*0008*/ 	.byte	0x04, 0x17
        /*000a*/ 	.short	(.L_9 - .L_8)
.L_8:
        /*000c*/ 	.word	0x00000000
        /*0010*/ 	.short	0x0001
        /*0012*/ 	.short	0x0008
        /*0014*/ 	.byte	0x00, 0xf5, 0x21, 0x00


	//----- nvinfo : EIATTR_KPARAM_INFO
	.align		4
.L_9:
        /*0018*/ 	.byte	0x04, 0x17
        /*001a*/ 	.short	(.L_11 - .L_10)
.L_10:
        /*001c*/ 	.word	0x00000000
        /*0020*/ 	.short	0x0000
        /*0022*/ 	.short	0x0000
        /*0024*/ 	.byte	0x00, 0xf5, 0x21, 0x00


	//----- nvinfo : EIATTR_SPARSE_MMA_MASK
	.align		4
.L_11:
        /*0028*/ 	.byte	0x03, 0x50
        /*002a*/ 	.short	0x0000


	//----- nvinfo : EIATTR_MAXREG_COUNT
	.align		4
        /*002c*/ 	.byte	0x03, 0x1b
        /*002e*/ 	.short	0x00ff


	//----- nvinfo : EIATTR_MERCURY_ISA_VERSION
	.align		4
        /*0030*/ 	.byte	0x03, 0x5f
        /*0032*/ 	.short	0x0101


	//----- nvinfo : EIATTR_COOP_GROUP_MASK_REGIDS
	.align		4
        /*0034*/ 	.byte	0x04, 0x29
        /*0036*/ 	.short	(.L_13 - .L_12)


	//   ....[0]....
.L_12:
        /*0038*/ 	.word	0xffffffff


	//   ....[1]....
        /*003c*/ 	.word	0xffffffff


	//   ....[2]....
        /*0040*/ 	.word	0xffffffff


	//   ....[3]....
        /*0044*/ 	.word	0xffffffff


	//   ....[4]....
        /*0048*/ 	.word	0xffffffff


	//----- nvinfo : EIATTR_COOP_GROUP_INSTR_OFFSETS
	.align		4
.L_13:
        /*004c*/ 	.byte	0x04, 0x28
        /*004e*/ 	.short	(.L_15 - .L_14)


	//   ....[0]....
.L_14:
        /*0050*/ 	.word	0x00000070


	//   ....[1]....
        /*0054*/ 	.word	0x00000090


	//   ....[2]....
        /*0058*/ 	.word	0x000000b0


	//   ....[3]....
        /*005c*/ 	.word	0x000000d0


	//   ....[4]....
        /*0060*/ 	.word	0x000000f0


	//----- nvinfo : EIATTR_VRC_CTA_INIT_COUNT
	.align		4
.L_15:
        /*0064*/ 	.byte	0x02, 0x4a
	.zero		1
	.zero		1


	//----- nvinfo : EIATTR_EXIT_INSTR_OFFSETS
	.align		4
        /*0068*/ 	.byte	0x04, 0x1c
        /*006a*/ 	.short	(.L_17 - .L_16)


	//   ....[0]....
.L_16:
        /*006c*/ 	.word	0x00000100


	//   ....[1]....
        /*0070*/ 	.word	0x00000140


	//----- nvinfo : EIATTR_CBANK_PARAM_SIZE
	.align		4
.L_17:
        /*0074*/ 	.byte	0x03, 0x19
        /*0076*/ 	.short	0x0010


	//----- nvinfo : EIATTR_PARAM_CBANK
	.align		4
        /*0078*/ 	.byte	0x04, 0x0a
        /*007a*/ 	.short	(.L_19 - .L_18)
	.align		4
.L_18:
        /*007c*/ 	.word	index@(.nv.constant0._Z18warp_reduce_kernelPKfPf)
        /*0080*/ 	.short	0x0380
        /*0082*/ 	.short	0x0010


	//----- nvinfo : EIATTR_SW_WAR
	.align		4
.L_19:
        /*0084*/ 	.byte	0x04, 0x36
        /*0086*/ 	.short	(.L_21 - .L_20)
.L_20:
        /*0088*/ 	.word	0x00000008
.L_21:


//--------------------- .nv.callgraph             --------------------------
	.section	.nv.callgraph,"",@"SHT_CUDA_CALLGRAPH"
	.align	4
	.sectionentsize	8
	.align		4
        /*0000*/ 	.word	0x00000000
	.align		4
        /*0004*/ 	.word	0xffffffff
	.align		4
        /*0008*/ 	.word	0x00000000
	.align		4
        /*000c*/ 	.word	0xfffffffe
	.align		4
        /*0010*/ 	.word	0x00000000
	.align		4
        /*0014*/ 	.word	0xfffffffd
	.align		4
        /*0018*/ 	.word	0x00000000
	.align		4
        /*001c*/ 	.word	0xfffffffc


//--------------------- .text._Z18warp_reduce_kernelPKfPf --------------------------
	.section	.text._Z18warp_reduce_kernelPKfPf,"ax",@progbits
	.align	128
        .global         _Z18warp_reduce_kernelPKfPf
        .type           _Z18warp_reduce_kernelPKfPf,@function
        .size           _Z18warp_reduce_kernelPKfPf,(.L_x_1 - _Z18warp_reduce_kernelPKfPf)
        .other          _Z18warp_reduce_kernelPKfPf,@"STO_CUDA_ENTRY STV_DEFAULT"
_Z18warp_reduce_kernelPKfPf:
.text._Z18warp_reduce_kernelPKfPf:
[----:B------:R-:W-:Y:S01]  /*0000*/  LDC R1, c[0x0][0x37c] ;  /* 0x0000df00ff017b82 */ /* 0x000fe20000000800 */
[----:B------:R-:W0:Y:S07]  /*0010*/  S2R R9, SR_TID.X ;  /* 0x0000000000097919 */ /* 0x000e2e0000002100 */
[----:B------:R-:W0:Y:S01]  /*0020*/  LDC.64 R2, c[0x0][0x380] ;  /* 0x0000e000ff027b82 */ /* 0x000e220000000a00 */
[----:B------:R-:W1:Y:S01]  /*0030*/  LDCU.64 UR4, c[0x0][0x358] ;  /* 0x00006b00ff0477ac */ /* 0x000e620008000a00 */
[----:B0-----:R-:W-:-:S06]  /*0040*/  IMAD.WIDE.U32 R2, R9, 0x4, R2 ;  /* 0x0000000409027825 */ /* 0x001fcc00078e0002 */
[----:B-1----:R-:W2:Y:S01]  /*0050*/  LDG.E R2, desc[UR4][R2.64] ;  /* 0x0000000402027981 */ /* 0x002ea2000c1e1900 */
[----:B------:R-:W-:-:S03]  /*0060*/  ISETP.NE.AND P0, PT, R9, RZ, PT ;  /* 0x000000ff0900720c */ /* 0x000fc60003f05270 */
[----:B--2---:R-:W0:Y:S02]  /*0070*/  SHFL.BFLY PT, R5, R2, 0x10, 0x1f ;  /* 0x0e001f0002057f89 */ /* 0x004e2400000e0000 */
[----:B0-----:R-:W-:-:S05]  /*0080*/  FADD R5, R2, R5 ;  /* 0x0000000502057221 */ /* 0x001fca0000000000 */
[----:B------:R-:W0:Y:S02]  /*0090*/  SHFL.BFLY PT, R0, R5, 0x8, 0x1f ;  /* 0x0d001f0005007f89 */ /* 0x000e2400000e0000 */
[----:B0-----:R-:W-:-:S05]  /*00a0*/  FADD R0, R5, R0 ;  /* 0x0000000005007221 */ /* 0x001fca0000000000 */
[----:B------:R-:W0:Y:S02]  /*00b0*/  SHFL.BFLY PT, R7, R0, 0x4, 0x1f ;  /* 0x0c801f0000077f89 */ /* 0x000e2400000e0000 */
[----:B0-----:R-:W-:-:S05]  /*00c0*/  FADD R7, R0, R7 ;  /* 0x0000000700077221 */ /* 0x001fca0000000000 */
[----:B------:R-:W0:Y:S02]  /*00d0*/  SHFL.BFLY PT, R4, R7, 0x2, 0x1f ;  /* 0x0c401f0007047f89 */ /* 0x000e2400000e0000 */
[----:B0-----:R-:W-:-:S05]  /*00e0*/  FADD R4, R7, R4 ;  /* 0x0000000407047221 */ /* 0x001fca0000000000 */
[----:B------:R0:W1:Y:S01]  /*00f0*/  SHFL.BFLY PT, R9, R4, 0x1, 0x1f ;  /* 0x0c201f0004097f89 */ /* 0x00006200000e0000 */
[----:B------:R-:W-:Y:S05]  /*0100*/  @P0 EXIT ;  /* 0x000000000000094d */ /* 0x000fea0003800000 */
[----:B------:R-:W2:Y:S01]  /*0110*/  LDC.64 R2, c[0x0][0x388] ;  /* 0x0000e200ff027b82 */ /* 0x000ea20000000a00 */
[----:B-1----:R-:W-:-:S05]  /*0120*/  FADD R9, R4, R9 ;  /* 0x0000000904097221 */ /* 0x002fca0000000000 */
[----:B--2---:R-:W-:Y:S01]  /*0130*/  STG.E desc[UR4][R2.64], R9 ;  /* 0x0000000902007986 */ /* 0x004fe2000c101904 */
[----:B------:R-:W-:Y:S05]  /*0140*/  EXIT ;  /* 0x000000000000794d */ /* 0x000fea0003800000 */
.L_x_0:
[----:B------:R-:W-:-:S00]  /*0150*/  BRA `(.L_x_0) ;  /* 0xfffffffc00fc7947 */ /* 0x000fc0000383ffff */
[----:B------:R-:W-:-:S00]  /*0160*/  NOP ;  /* 0x0000000000007918 */ /* 0x000fc00000000000 */
        /* <DEDUP_REMOVED lines=9> */
.L_x_1:


//--------------------- .nv.shared.reserved.0     --------------------------
	.section	.nv.shared.reserved.0,"aw",@nobits
	.weak		__nv_reservedSMEM_offset_0_alias
	.size		__nv_reservedSMEM_offset_0_alias, 0, 64
	.other		__nv_reservedSMEM_offset_0_alias,@"STO_CUDA_RESERVED_SHARED STV_DEFAULT"
__nv_reservedSMEM_offset_0_alias:
	.zero		0
	.zero		64


//--------------------- .nv.constant0._Z18warp_reduce_kernelPKfPf --------------------------
	.section	.nv.constant0._Z18warp_reduce_kernelPKfPf,"a",@progbits
	.sectionflags	@""
	.align	4
.nv.constant0._Z18warp_reduce_kernelPKfPf:
	.zero		912


//--------------------- SYMBOLS --------------------------

	.type		.nv.reservedSmem.offset0,@object
	.size		.nv.reservedSmem.offset0,0x4
